//
// Generated by NVIDIA NVVM Compiler
//
// Compiler Build ID: CL-36424714
// Cuda compilation tools, release 13.0, V13.0.88
// Based on NVVM 20.0.0
//

.version 9.0
.target sm_100
.address_size 64

	// .globl	_Z10device_addPiS_S_

.visible .entry _Z10device_addPiS_S_(
	.param .u64 .ptr .align 1 _Z10device_addPiS_S__param_0,
	.param .u64 .ptr .align 1 _Z10device_addPiS_S__param_1,
	.param .u64 .ptr .align 1 _Z10device_addPiS_S__param_2
)
{
	.reg .b32 	%r<5>;
	.reg .b64 	%rd<11>;

	ld.param.u64 	%rd1, [_Z10device_addPiS_S__param_0];
	ld.param.u64 	%rd2, [_Z10device_addPiS_S__param_1];
	ld.param.u64 	%rd3, [_Z10device_addPiS_S__param_2];
	cvta.to.global.u64 	%rd4, %rd3;
	cvta.to.global.u64 	%rd5, %rd2;
	cvta.to.global.u64 	%rd6, %rd1;
	mov.u32 	%r1, %tid.x;
	mul.wide.u32 	%rd7, %r1, 4;
	add.s64 	%rd8, %rd6, %rd7;
	ld.global.nc.u32 	%r2, [%rd8];
	add.s64 	%rd9, %rd5, %rd7;
	ld.global.nc.u32 	%r3, [%rd9];
	add.s32 	%r4, %r3, %r2;
	add.s64 	%rd10, %rd4, %rd7;
	st.global.u32 	[%rd10], %r4;
	ret;

}


// ===== COMPILED SASS (sm_100) =====

	.target	sm_100

	.elftype	@"ET_EXEC"


//--------------------- .note.nv.tkinfo           --------------------------
	.section	.note.nv.tkinfo,"",@"SHT_NOTE"
	.sectionflags	@"SHF_NOTE_NV_TKINFO"
	.tkinfo
        /*0018*/ 	.word	0x00000002
        /*0030*/ 	.string	""
        /*0030*/ 	.string	"ptxas"
        /*0030*/ 	.string	"Cuda compilation tools, release 13.0, V13.0.88"
        /*0030*/ 	.string	"Build cuda_13.0.r13.0/compiler.36424714_0"
        /*0030*/ 	.string	"-arch sm_100 -m 64 "



//--------------------- .note.nv.cuinfo           --------------------------
	.section	.note.nv.cuinfo,"",@"SHT_NOTE"
	.sectionflags	@"SHF_NOTE_NV_CUINFO"
        /*0018*/ 	.short	0x0002
        /*001a*/ 	.short	0x0064
        /*001c*/ 	.short	0x0082
	.zero		2


//--------------------- .nv.info                  --------------------------
	.section	.nv.info,"",@"SHT_CUDA_INFO"
	.align	4


	//----- nvinfo : EIATTR_REGCOUNT
	.align		4
        /*0000*/ 	.byte	0x04, 0x2f
        /*0002*/ 	.short	(.L_1 - .L_0)
	.align		4
.L_0:
        /*0004*/ 	.word	index@(_Z10device_addPiS_S_)
        /*0008*/ 	.word	0x0000000c


	//----- nvinfo : EIATTR_FRAME_SIZE
	.align		4
.L_1:
        /*000c*/ 	.byte	0x04, 0x11
        /*000e*/ 	.short	(.L_3 - .L_2)
	.align		4
.L_2:
        /*0010*/ 	.word	index@(_Z10device_addPiS_S_)
        /*0014*/ 	.word	0x00000000


	//----- nvinfo : EIATTR_MIN_STACK_SIZE
	.align		4
.L_3:
        /*0018*/ 	.byte	0x04, 0x12
        /*001a*/ 	.short	(.L_5 - .L_4)
	.align		4
.L_4:
        /*001c*/ 	.word	index@(_Z10device_addPiS_S_)
        /*0020*/ 	.word	0x00000000
.L_5:


//--------------------- .nv.compat                --------------------------
	.section	.nv.compat,"",@"SHT_CUDA_COMPAT_INFO"
	.align	4
        /*0000*/ 	.byte	0x02, 0x09, 0x00, 0x00, 0x02, 0x02, 0x01, 0x00, 0x02, 0x05, 0x05, 0x00, 0x03, 0x07, 0x01, 0x01
        /*0010*/ 	.byte	0x02, 0x03, 0x00, 0x00, 0x02, 0x06, 0x01, 0x00, 0x04, 0x0b, 0x08, 0x00, 0x09, 0x00, 0x00, 0x00
        /*0020*/ 	.byte	0x00, 0x00, 0x00, 0x00


//--------------------- .nv.info._Z10device_addPiS_S_ --------------------------
	.section	.nv.info._Z10device_addPiS_S_,"",@"SHT_CUDA_INFO"
	.sectionflags	@""
	.align	4


	//----- nvinfo : EIATTR_CUDA_API_VERSION
	.align		4
        /*0000*/ 	.byte	0x04, 0x37
        /*0002*/ 	.short	(.L_7 - .L_6)
.L_6:
        /*0004*/ 	.word	0x00000082


	//----- nvinfo : EIATTR_KPARAM_INFO
	.align		4
.L_7:
        /*0008*/ 	.byte	0x04, 0x17
        /*000a*/ 	.short	(.L_9 - .L_8)
.L_8:
        /*000c*/ 	.word	0x00000000
        /*0010*/ 	.short	0x0002
        /*0012*/ 	.short	0x0010
        /*0014*/ 	.byte	0x00, 0xf5, 0x21, 0x00


	//----- nvinfo : EIATTR_KPARAM_INFO
	.align		4
.L_9:
        /*0018*/ 	.byte	0x04, 0x17
        /*001a*/ 	.short	(.L_11 - .L_10)
.L_10:
        /*001c*/ 	.word	0x00000000
        /*0020*/ 	.short	0x0001
        /*0022*/ 	.short	0x0008
        /*0024*/ 	.byte	0x00, 0xf5, 0x21, 0x00


	//----- nvinfo : EIATTR_KPARAM_INFO
	.align		4
.L_11:
        /*0028*/ 	.byte	0x04, 0x17
        /*002a*/ 	.short	(.L_13 - .L_12)
.L_12:
        /*002c*/ 	.word	0x00000000
        /*0030*/ 	.short	0x0000
        /*0032*/ 	.short	0x0000
        /*0034*/ 	.byte	0x00, 0xf5, 0x21, 0x00


	//----- nvinfo : EIATTR_SPARSE_MMA_MASK
	.align		4
.L_13:
        /*0038*/ 	.byte	0x03, 0x50
        /*003a*/ 	.short	0x0000


	//----- nvinfo : EIATTR_MAXREG_COUNT
	.align		4
        /*003c*/ 	.byte	0x03, 0x1b
        /*003e*/ 	.short	0x00ff


	//----- nvinfo : EIATTR_MERCURY_ISA_VERSION
	.align		4
        /*0040*/ 	.byte	0x03, 0x5f
        /*0042*/ 	.short	0x0101


	//----- nvinfo : EIATTR_VRC_CTA_INIT_COUNT
	.align		4
        /*0044*/ 	.byte	0x02, 0x4a
	.zero		1
	.zero		1


	//----- nvinfo : EIATTR_EXIT_INSTR_OFFSETS
	.align		4
        /*0048*/ 	.byte	0x04, 0x1c
        /*004a*/ 	.short	(.L_15 - .L_14)


	//   ....[0]....
.L_14:
        /*004c*/ 	.word	0x000000d0


	//----- nvinfo : EIATTR_CBANK_PARAM_SIZE
	.align		4
.L_15:
        /*0050*/ 	.byte	0x03, 0x19
        /*0052*/ 	.short	0x0018


	//----- nvinfo : EIATTR_PARAM_CBANK
	.align		4
        /*0054*/ 	.byte	0x04, 0x0a
        /*0056*/ 	.short	(.L_17 - .L_16)
	.align		4
.L_16:
        /*0058*/ 	.word	index@(.nv.constant0._Z10device_addPiS_S_)
        /*005c*/ 	.short	0x0380
        /*005e*/ 	.short	0x0018


	//----- nvinfo : EIATTR_SW_WAR
	.align		4
.L_17:
        /*0060*/ 	.byte	0x04, 0x36
        /*0062*/ 	.short	(.L_19 - .L_18)
.L_18:
        /*0064*/ 	.word	0x00000008
.L_19:


//--------------------- .nv.callgraph             --------------------------
	.section	.nv.callgraph,"",@"SHT_CUDA_CALLGRAPH"
	.align	4
	.sectionentsize	8
	.align		4
        /*0000*/ 	.word	0x00000000
	.align		4
        /*0004*/ 	.word	0xffffffff
	.align		4
        /*0008*/ 	.word	0x00000000
	.align		4
        /*000c*/ 	.word	0xfffffffe
	.align		4
        /*0010*/ 	.word	0x00000000
	.align		4
        /*0014*/ 	.word	0xfffffffd
	.align		4
        /*0018*/ 	.word	0x00000000
	.align		4
        /*001c*/ 	.word	0xfffffffc


//--------------------- .text._Z10device_addPiS_S_ --------------------------
	.section	.text._Z10device_addPiS_S_,"ax",@progbits
	.align	128
        .global         _Z10device_addPiS_S_
        .type           _Z10device_addPiS_S_,@function
        .size           _Z10device_addPiS_S_,(.L_x_1 - _Z10device_addPiS_S_)
        .other          _Z10device_addPiS_S_,@"STO_CUDA_ENTRY STV_DEFAULT"
_Z10device_addPiS_S_:
.text._Z10device_addPiS_S_:
[----:B------:R-:W-:Y:S01]  /*0000*/  LDC R1, c[0x0][0x37c] ;  /* 0x0000df00ff017b82 */ /* 0x000fe20000000800 */
[----:B------:R-:W0:Y:S07]  /*0010*/  S2R R9, SR_TID.X ;  /* 0x0000000000097919 */ /* 0x000e2e0000002100 */
[----:B------:R-:W0:Y:S01]  /*0020*/  LDC.64 R2, c[0x0][0x380] ;  /* 0x0000e000ff027b82 */ /* 0x000e220000000a00 */
[----:B------:R-:W1:Y:S07]  /*0030*/  LDCU.64 UR4, c[0x0][0x358] ;  /* 0x00006b00ff0477ac */ /* 0x000e6e0008000a00 */
[----:B------:R-:W2:Y:S08]  /*0040*/  LDC.64 R4, c[0x0][0x388] ;  /* 0x0000e200ff047b82 */ /* 0x000eb00000000a00 */
[----:B------:R-:W3:Y:S01]  /*0050*/  LDC.64 R6, c[0x0][0x390] ;  /* 0x0000e400ff067b82 */ /* 0x000ee20000000a00 */
[----:B0-----:R-:W-:-:S04]  /*0060*/  IMAD.WIDE.U32 R2, R9, 0x4, R2 ;  /* 0x0000000409027825 */ /* 0x001fc800078e0002 */
[C---:B--2---:R-:W-:Y:S02]  /*0070*/  IMAD.WIDE.U32 R4, R9.reuse, 0x4, R4 ;  /* 0x0000000409047825 */ /* 0x044fe400078e0004 */
[----:B-1----:R-:W2:Y:S04]  /*0080*/  LDG.E.CONSTANT R2, desc[UR4][R2.64] ;  /* 0x0000000402027981 */ /* 0x002ea8000c1e9900 */
[----:B------:R-:W2:Y:S01]  /*0090*/  LDG.E.CONSTANT R5, desc[UR4][R4.64] ;  /* 0x0000000404057981 */ /* 0x000ea2000c1e9900 */
[----:B---3--:R-:W-:Y:S01]  /*00a0*/  IMAD.WIDE.U32 R6, R9, 0x4, R6 ;  /* 0x0000000409067825 */ /* 0x008fe200078e0006 */
[----:B--2---:R-:W-:-:S05]  /*00b0*/  IADD3 R9, PT, PT, R2, R5, RZ ;  /* 0x0000000502097210 */ /* 0x004fca0007ffe0ff */
[----:B------:R-:W-:Y:S01]  /*00c0*/  STG.E desc[UR4][R6.64], R9 ;  /* 0x0000000906007986 */ /* 0x000fe2000c101904 */
[----:B------:R-:W-:Y:S05]  /*00d0*/  EXIT ;  /* 0x000000000000794d */ /* 0x000fea0003800000 */
.L_x_0:
[----:B------:R-:W-:-:S00]  /*00e0*/  BRA `(.L_x_0) ;  /* 0xfffffffc00fc7947 */ /* 0x000fc0000383ffff */
[----:B------:R-:W-:-:S00]  /*00f0*/  NOP ;  /* 0x0000000000007918 */ /* 0x000fc00000000000 */
        /* <DEDUP_REMOVED lines=8> */
.L_x_1:


//--------------------- .nv.shared.reserved.0     --------------------------
	.section	.nv.shared.reserved.0,"aw",@nobits
	.weak		__nv_reservedSMEM_offset_0_alias
	.size		__nv_reservedSMEM_offset_0_alias, 0, 64
	.other		__nv_reservedSMEM_offset_0_alias,@"STO_CUDA_RESERVED_SHARED STV_DEFAULT"
__nv_reservedSMEM_offset_0_alias:
	.zero		0
	.zero		64


//--------------------- .nv.constant0._Z10device_addPiS_S_ --------------------------
	.section	.nv.constant0._Z10device_addPiS_S_,"a",@progbits
	.sectionflags	@""
	.align	4
.nv.constant0._Z10device_addPiS_S_:
	.zero		920


//--------------------- SYMBOLS --------------------------

	.type		.nv.reservedSmem.offset0,@object
	.size		.nv.reservedSmem.offset0,0x4
